//
// Generated by NVIDIA NVVM Compiler
//
// Compiler Build ID: CL-36424714
// Cuda compilation tools, release 13.0, V13.0.88
// Based on NVVM 20.0.0
//

.version 9.0
.target sm_100
.address_size 64

	// .globl	_Z19debug_decode_kerneljPa

.visible .entry _Z19debug_decode_kerneljPa(
	.param .u32 _Z19debug_decode_kerneljPa_param_0,
	.param .u64 .ptr .align 1 _Z19debug_decode_kerneljPa_param_1
)
{
	.reg .b32 	%r<73>;
	.reg .b64 	%rd<3>;

	ld.param.u32 	%r2, [_Z19debug_decode_kerneljPa_param_0];
	ld.param.u64 	%rd1, [_Z19debug_decode_kerneljPa_param_1];
	cvta.to.global.u64 	%rd2, %rd1;
	// begin inline asm
	lop3.b32 %r5, %r2, 50529027, 0, 234;

	// end inline asm
	or.b32  	%r25, %r5, -2139062144;
	and.b32  	%r26, %r5, -2139062144;
	add.s32 	%r27, %r25, -33686018;
	xor.b32  	%r28, %r26, %r27;
	xor.b32  	%r29, %r28, -2139062144;
	xor.b32  	%r30, %r5, 33686018;
	xor.b32  	%r31, %r29, %r5;
	and.b32  	%r3, %r31, %r30;
	// begin inline asm
	prmt.b32 %r3, %r3, 0, 0xba98;
	// end inline asm
	// begin inline asm
	prmt.b32 %r5, %r5, 0, 0xba98;
	// end inline asm
	xor.b32  	%r32, %r5, 2139062143;
	not.b32 	%r33, %r3;
	and.b32  	%r34, %r29, %r33;
	and.b32  	%r35, %r32, %r3;
	or.b32  	%r36, %r35, %r34;
	st.global.u32 	[%rd2], %r36;
	shr.u32 	%r8, %r2, 2;
	// begin inline asm
	lop3.b32 %r11, %r8, 50529027, 0, 234;

	// end inline asm
	or.b32  	%r37, %r11, -2139062144;
	and.b32  	%r38, %r11, -2139062144;
	add.s32 	%r39, %r37, -33686018;
	xor.b32  	%r40, %r38, %r39;
	xor.b32  	%r41, %r40, -2139062144;
	xor.b32  	%r42, %r11, 33686018;
	xor.b32  	%r43, %r41, %r11;
	and.b32  	%r9, %r43, %r42;
	// begin inline asm
	prmt.b32 %r9, %r9, 0, 0xba98;
	// end inline asm
	// begin inline asm
	prmt.b32 %r11, %r11, 0, 0xba98;
	// end inline asm
	xor.b32  	%r44, %r11, 2139062143;
	not.b32 	%r45, %r9;
	and.b32  	%r46, %r41, %r45;
	and.b32  	%r47, %r44, %r9;
	or.b32  	%r48, %r47, %r46;
	st.global.u32 	[%rd2+4], %r48;
	shr.u32 	%r14, %r2, 4;
	// begin inline asm
	lop3.b32 %r17, %r14, 50529027, 0, 234;

	// end inline asm
	or.b32  	%r49, %r17, -2139062144;
	and.b32  	%r50, %r17, -2139062144;
	add.s32 	%r51, %r49, -33686018;
	xor.b32  	%r52, %r50, %r51;
	xor.b32  	%r53, %r52, -2139062144;
	xor.b32  	%r54, %r17, 33686018;
	xor.b32  	%r55, %r53, %r17;
	and.b32  	%r15, %r55, %r54;
	// begin inline asm
	prmt.b32 %r15, %r15, 0, 0xba98;
	// end inline asm
	// begin inline asm
	prmt.b32 %r17, %r17, 0, 0xba98;
	// end inline asm
	xor.b32  	%r56, %r17, 2139062143;
	not.b32 	%r57, %r15;
	and.b32  	%r58, %r53, %r57;
	and.b32  	%r59, %r56, %r15;
	or.b32  	%r60, %r59, %r58;
	st.global.u32 	[%rd2+8], %r60;
	shr.u32 	%r20, %r2, 6;
	// begin inline asm
	lop3.b32 %r23, %r20, 50529027, 0, 234;

	// end inline asm
	or.b32  	%r61, %r23, -2139062144;
	and.b32  	%r62, %r23, -2139062144;
	add.s32 	%r63, %r61, -33686018;
	xor.b32  	%r64, %r62, %r63;
	xor.b32  	%r65, %r64, -2139062144;
	xor.b32  	%r66, %r23, 33686018;
	xor.b32  	%r67, %r65, %r23;
	and.b32  	%r21, %r67, %r66;
	// begin inline asm
	prmt.b32 %r21, %r21, 0, 0xba98;
	// end inline asm
	// begin inline asm
	prmt.b32 %r23, %r23, 0, 0xba98;
	// end inline asm
	xor.b32  	%r68, %r23, 2139062143;
	not.b32 	%r69, %r21;
	and.b32  	%r70, %r65, %r69;
	and.b32  	%r71, %r68, %r21;
	or.b32  	%r72, %r71, %r70;
	st.global.u32 	[%rd2+12], %r72;
	ret;

}


// ===== COMPILED SASS (sm_100) =====

	.target	sm_100

	.elftype	@"ET_EXEC"


//--------------------- .note.nv.tkinfo           --------------------------
	.section	.note.nv.tkinfo,"",@"SHT_NOTE"
	.sectionflags	@"SHF_NOTE_NV_TKINFO"
	.tkinfo
        /*0018*/ 	.word	0x00000002
        /*0030*/ 	.string	""
        /*0030*/ 	.string	"ptxas"
        /*0030*/ 	.string	"Cuda compilation tools, release 13.0, V13.0.88"
        /*0030*/ 	.string	"Build cuda_13.0.r13.0/compiler.36424714_0"
        /*0030*/ 	.string	"-arch sm_100 -m 64 "



//--------------------- .note.nv.cuinfo           --------------------------
	.section	.note.nv.cuinfo,"",@"SHT_NOTE"
	.sectionflags	@"SHF_NOTE_NV_CUINFO"
        /*0018*/ 	.short	0x0002
        /*001a*/ 	.short	0x0064
        /*001c*/ 	.short	0x0082
	.zero		2


//--------------------- .nv.info                  --------------------------
	.section	.nv.info,"",@"SHT_CUDA_INFO"
	.align	4


	//----- nvinfo : EIATTR_REGCOUNT
	.align		4
        /*0000*/ 	.byte	0x04, 0x2f
        /*0002*/ 	.short	(.L_1 - .L_0)
	.align		4
.L_0:
        /*0004*/ 	.word	index@(_Z19debug_decode_kerneljPa)
        /*0008*/ 	.word	0x00000011


	//----- nvinfo : EIATTR_FRAME_SIZE
	.align		4
.L_1:
        /*000c*/ 	.byte	0x04, 0x11
        /*000e*/ 	.short	(.L_3 - .L_2)
	.align		4
.L_2:
        /*0010*/ 	.word	index@(_Z19debug_decode_kerneljPa)
        /*0014*/ 	.word	0x00000000


	//----- nvinfo : EIATTR_MIN_STACK_SIZE
	.align		4
.L_3:
        /*0018*/ 	.byte	0x04, 0x12
        /*001a*/ 	.short	(.L_5 - .L_4)
	.align		4
.L_4:
        /*001c*/ 	.word	index@(_Z19debug_decode_kerneljPa)
        /*0020*/ 	.word	0x00000000
.L_5:


//--------------------- .nv.compat                --------------------------
	.section	.nv.compat,"",@"SHT_CUDA_COMPAT_INFO"
	.align	4
        /*0000*/ 	.byte	0x02, 0x09, 0x00, 0x00, 0x02, 0x02, 0x01, 0x00, 0x02, 0x05, 0x05, 0x00, 0x03, 0x07, 0x01, 0x01
        /*0010*/ 	.byte	0x02, 0x03, 0x00, 0x00, 0x02, 0x06, 0x01, 0x00, 0x04, 0x0b, 0x08, 0x00, 0x09, 0x00, 0x00, 0x00
        /*0020*/ 	.byte	0x00, 0x00, 0x00, 0x00


//--------------------- .nv.info._Z19debug_decode_kerneljPa --------------------------
	.section	.nv.info._Z19debug_decode_kerneljPa,"",@"SHT_CUDA_INFO"
	.sectionflags	@""
	.align	4


	//----- nvinfo : EIATTR_CUDA_API_VERSION
	.align		4
        /*0000*/ 	.byte	0x04, 0x37
        /*0002*/ 	.short	(.L_7 - .L_6)
.L_6:
        /*0004*/ 	.word	0x00000082


	//----- nvinfo : EIATTR_KPARAM_INFO
	.align		4
.L_7:
        /*0008*/ 	.byte	0x04, 0x17
        /*000a*/ 	.short	(.L_9 - .L_8)
.L_8:
        /*000c*/ 	.word	0x00000000
        /*0010*/ 	.short	0x0001
        /*0012*/ 	.short	0x0008
        /*0014*/ 	.byte	0x00, 0xf5, 0x21, 0x00


	//----- nvinfo : EIATTR_KPARAM_INFO
	.align		4
.L_9:
        /*0018*/ 	.byte	0x04, 0x17
        /*001a*/ 	.short	(.L_11 - .L_10)
.L_10:
        /*001c*/ 	.word	0x00000000
        /*0020*/ 	.short	0x0000
        /*0022*/ 	.short	0x0000
        /*0024*/ 	.byte	0x00, 0xf0, 0x11, 0x00


	//----- nvinfo : EIATTR_SPARSE_MMA_MASK
	.align		4
.L_11:
        /*0028*/ 	.byte	0x03, 0x50
        /*002a*/ 	.short	0x0000


	//----- nvinfo : EIATTR_MAXREG_COUNT
	.align		4
        /*002c*/ 	.byte	0x03, 0x1b
        /*002e*/ 	.short	0x00ff


	//----- nvinfo : EIATTR_MERCURY_ISA_VERSION
	.align		4
        /*0030*/ 	.byte	0x03, 0x5f
        /*0032*/ 	.short	0x0101


	//----- nvinfo : EIATTR_VRC_CTA_INIT_COUNT
	.align		4
        /*0034*/ 	.byte	0x02, 0x4a
	.zero		1
	.zero		1


	//----- nvinfo : EIATTR_EXIT_INSTR_OFFSETS
	.align		4
        /*0038*/ 	.byte	0x04, 0x1c
        /*003a*/ 	.short	(.L_13 - .L_12)


	//   ....[0]....
.L_12:
        /*003c*/ 	.word	0x000002f0


	//----- nvinfo : EIATTR_CBANK_PARAM_SIZE
	.align		4
.L_13:
        /*0040*/ 	.byte	0x03, 0x19
        /*0042*/ 	.short	0x0010


	//----- nvinfo : EIATTR_PARAM_CBANK
	.align		4
        /*0044*/ 	.byte	0x04, 0x0a
        /*0046*/ 	.short	(.L_15 - .L_14)
	.align		4
.L_14:
        /*0048*/ 	.word	index@(.nv.constant0._Z19debug_decode_kerneljPa)
        /*004c*/ 	.short	0x0380
        /*004e*/ 	.short	0x0010


	//----- nvinfo : EIATTR_SW_WAR
	.align		4
.L_15:
        /*0050*/ 	.byte	0x04, 0x36
        /*0052*/ 	.short	(.L_17 - .L_16)
.L_16:
        /*0054*/ 	.word	0x00000008
.L_17:


//--------------------- .nv.callgraph             --------------------------
	.section	.nv.callgraph,"",@"SHT_CUDA_CALLGRAPH"
	.align	4
	.sectionentsize	8
	.align		4
        /*0000*/ 	.word	0x00000000
	.align		4
        /*0004*/ 	.word	0xffffffff
	.align		4
        /*0008*/ 	.word	0x00000000
	.align		4
        /*000c*/ 	.word	0xfffffffe
	.align		4
        /*0010*/ 	.word	0x00000000
	.align		4
        /*0014*/ 	.word	0xfffffffd
	.align		4
        /*0018*/ 	.word	0x00000000
	.align		4
        /*001c*/ 	.word	0xfffffffc


//--------------------- .text._Z19debug_decode_kerneljPa --------------------------
	.section	.text._Z19debug_decode_kerneljPa,"ax",@progbits
	.align	128
        .global         _Z19debug_decode_kerneljPa
        .type           _Z19debug_decode_kerneljPa,@function
        .size           _Z19debug_decode_kerneljPa,(.L_x_1 - _Z19debug_decode_kerneljPa)
        .other          _Z19debug_decode_kerneljPa,@"STO_CUDA_ENTRY STV_DEFAULT"
_Z19debug_decode_kerneljPa:
.text._Z19debug_decode_kerneljPa:
[----:B------:R-:W-:Y:S08]  /*0000*/  LDC R1, c[0x0][0x37c] ;  /* 0x0000df00ff017b82 */ /* 0x000ff00000000800 */
[----:B------:R-:W0:Y:S01]  /*0010*/  LDC R5, c[0x0][0x380] ;  /* 0x0000e000ff057b82 */ /* 0x000e220000000800 */
[----:B------:R-:W1:Y:S07]  /*0020*/  LDCU.64 UR4, c[0x0][0x358] ;  /* 0x00006b00ff0477ac */ /* 0x000e6e0008000a00 */
[----:B------:R-:W1:Y:S01]  /*0030*/  LDC.64 R2, c[0x0][0x388] ;  /* 0x0000e200ff027b82 */ /* 0x000e620000000a00 */
[----:B0-----:R-:W-:-:S02]  /*0040*/  SHF.R.U32.HI R0, RZ, 0x2, R5 ;  /* 0x00000002ff007819 */ /* 0x001fc40000011605 */
[----:B------:R-:W-:Y:S02]  /*0050*/  LOP3.LUT R7, R5, 0x3030303, RZ, 0xea, !PT ;  /* 0x0303030305077812 */ /* 0x000fe400078eeaff */
[--C-:B------:R-:W-:Y:S02]  /*0060*/  SHF.R.U32.HI R4, RZ, 0x4, R5.reuse ;  /* 0x00000004ff047819 */ /* 0x100fe40000011605 */
[----:B------:R-:W-:Y:S02]  /*0070*/  SHF.R.U32.HI R5, RZ, 0x6, R5 ;  /* 0x00000006ff057819 */ /* 0x000fe40000011605 */
[----:B------:R-:W-:Y:S02]  /*0080*/  LOP3.LUT R9, R0, 0x3030303, RZ, 0xea, !PT ;  /* 0x0303030300097812 */ /* 0x000fe400078eeaff */
[----:B------:R-:W-:Y:S02]  /*0090*/  LOP3.LUT R11, R4, 0x3030303, RZ, 0xea, !PT ;  /* 0x03030303040b7812 */ /* 0x000fe400078eeaff */
[----:B------:R-:W-:-:S02]  /*00a0*/  LOP3.LUT R13, R5, 0x3030303, RZ, 0xea, !PT ;  /* 0x03030303050d7812 */ /* 0x000fc400078eeaff */
[----:B------:R-:W-:Y:S02]  /*00b0*/  LOP3.LUT R0, R7, 0x80808080, RZ, 0xfc, !PT ;  /* 0x8080808007007812 */ /* 0x000fe400078efcff */
[----:B------:R-:W-:Y:S02]  /*00c0*/  LOP3.LUT R10, R9, 0x80808080, RZ, 0xfc, !PT ;  /* 0x80808080090a7812 */ /* 0x000fe400078efcff */
[----:B------:R-:W-:Y:S01]  /*00d0*/  LOP3.LUT R12, R11, 0x80808080, RZ, 0xfc, !PT ;  /* 0x808080800b0c7812 */ /* 0x000fe200078efcff */
[----:B------:R-:W-:Y:S01]  /*00e0*/  VIADD R8, R0, 0xfdfdfdfe ;  /* 0xfdfdfdfe00087836 */ /* 0x000fe20000000000 */
[----:B------:R-:W-:Y:S01]  /*00f0*/  LOP3.LUT R14, R13, 0x80808080, RZ, 0xfc, !PT ;  /* 0x808080800d0e7812 */ /* 0x000fe200078efcff */
[----:B------:R-:W-:Y:S01]  /*0100*/  VIADD R10, R10, 0xfdfdfdfe ;  /* 0xfdfdfdfe0a0a7836 */ /* 0x000fe20000000000 */
[----:B------:R-:W-:Y:S01]  /*0110*/  PRMT R6, R7, 0xba98, RZ ;  /* 0x0000ba9807067816 */ /* 0x000fe200000000ff */
[----:B------:R-:W-:Y:S01]  /*0120*/  VIADD R12, R12, 0xfdfdfdfe ;  /* 0xfdfdfdfe0c0c7836 */ /* 0x000fe20000000000 */
[----:B------:R-:W-:Y:S01]  /*0130*/  LOP3.LUT R8, R8, 0x80808080, R7, 0xb4, !PT ;  /* 0x8080808008087812 */ /* 0x000fe200078eb407 */
[----:B------:R-:W-:Y:S01]  /*0140*/  VIADD R14, R14, 0xfdfdfdfe ;  /* 0xfdfdfdfe0e0e7836 */ /* 0x000fe20000000000 */
[----:B------:R-:W-:-:S02]  /*0150*/  LOP3.LUT R10, R10, 0x80808080, R9, 0xb4, !PT ;  /* 0x808080800a0a7812 */ /* 0x000fc400078eb409 */
[----:B------:R-:W-:Y:S02]  /*0160*/  LOP3.LUT R12, R12, 0x80808080, R11, 0xb4, !PT ;  /* 0x808080800c0c7812 */ /* 0x000fe400078eb40b */
[----:B------:R-:W-:Y:S02]  /*0170*/  LOP3.LUT R14, R14, 0x80808080, R13, 0xb4, !PT ;  /* 0x808080800e0e7812 */ /* 0x000fe400078eb40d */
[----:B------:R-:W-:Y:S02]  /*0180*/  PRMT R5, R9, 0xba98, RZ ;  /* 0x0000ba9809057816 */ /* 0x000fe400000000ff */
[----:B------:R-:W-:Y:S02]  /*0190*/  PRMT R4, R11, 0xba98, RZ ;  /* 0x0000ba980b047816 */ /* 0x000fe400000000ff */
[----:B------:R-:W-:Y:S02]  /*01a0*/  PRMT R0, R13, 0xba98, RZ ;  /* 0x0000ba980d007816 */ /* 0x000fe400000000ff */
[----:B------:R-:W-:-:S02]  /*01b0*/  LOP3.LUT R7, R7, 0x2020202, R8, 0x18, !PT ;  /* 0x0202020207077812 */ /* 0x000fc400078e1808 */
[----:B------:R-:W-:Y:S02]  /*01c0*/  LOP3.LUT R9, R9, 0x2020202, R10, 0x18, !PT ;  /* 0x0202020209097812 */ /* 0x000fe400078e180a */
[----:B------:R-:W-:Y:S02]  /*01d0*/  LOP3.LUT R11, R11, 0x2020202, R12, 0x18, !PT ;  /* 0x020202020b0b7812 */ /* 0x000fe400078e180c */
[----:B------:R-:W-:Y:S02]  /*01e0*/  LOP3.LUT R13, R13, 0x2020202, R14, 0x18, !PT ;  /* 0x020202020d0d7812 */ /* 0x000fe400078e180e */
[----:B------:R-:W-:Y:S02]  /*01f0*/  PRMT R7, R7, 0xba98, RZ ;  /* 0x0000ba9807077816 */ /* 0x000fe400000000ff */
[----:B------:R-:W-:Y:S02]  /*0200*/  PRMT R9, R9, 0xba98, RZ ;  /* 0x0000ba9809097816 */ /* 0x000fe400000000ff */
[----:B------:R-:W-:-:S02]  /*0210*/  PRMT R11, R11, 0xba98, RZ ;  /* 0x0000ba980b0b7816 */ /* 0x000fc400000000ff */
[----:B------:R-:W-:Y:S02]  /*0220*/  PRMT R13, R13, 0xba98, RZ ;  /* 0x0000ba980d0d7816 */ /* 0x000fe400000000ff */
[----:B------:R-:W-:Y:S02]  /*0230*/  LOP3.LUT R6, R7, 0x7f7f7f7f, R6, 0x60, !PT ;  /* 0x7f7f7f7f07067812 */ /* 0x000fe400078e6006 */
[----:B------:R-:W-:Y:S02]  /*0240*/  LOP3.LUT R5, R9, 0x7f7f7f7f, R5, 0x60, !PT ;  /* 0x7f7f7f7f09057812 */ /* 0x000fe400078e6005 */
[----:B------:R-:W-:Y:S02]  /*0250*/  LOP3.LUT R4, R11, 0x7f7f7f7f, R4, 0x60, !PT ;  /* 0x7f7f7f7f0b047812 */ /* 0x000fe400078e6004 */
[----:B------:R-:W-:Y:S02]  /*0260*/  LOP3.LUT R0, R13, 0x7f7f7f7f, R0, 0x60, !PT ;  /* 0x7f7f7f7f0d007812 */ /* 0x000fe400078e6000 */
[----:B------:R-:W-:-:S02]  /*0270*/  LOP3.LUT R7, R6, R8, R7, 0xf4, !PT ;  /* 0x0000000806077212 */ /* 0x000fc400078ef407 */
[----:B------:R-:W-:Y:S02]  /*0280*/  LOP3.LUT R5, R5, R10, R9, 0xf4, !PT ;  /* 0x0000000a05057212 */ /* 0x000fe400078ef409 */
[----:B------:R-:W-:Y:S01]  /*0290*/  LOP3.LUT R11, R4, R12, R11, 0xf4, !PT ;  /* 0x0000000c040b7212 */ /* 0x000fe200078ef40b */
[----:B-1----:R-:W-:Y:S01]  /*02a0*/  STG.E desc[UR4][R2.64], R7 ;  /* 0x0000000702007986 */ /* 0x002fe2000c101904 */
[----:B------:R-:W-:-:S03]  /*02b0*/  LOP3.LUT R13, R0, R14, R13, 0xf4, !PT ;  /* 0x0000000e000d7212 */ /* 0x000fc600078ef40d */
[----:B------:R-:W-:Y:S04]  /*02c0*/  STG.E desc[UR4][R2.64+0x4], R5 ;  /* 0x0000040502007986 */ /* 0x000fe8000c101904 */
[----:B------:R-:W-:Y:S04]  /*02d0*/  STG.E desc[UR4][R2.64+0x8], R11 ;  /* 0x0000080b02007986 */ /* 0x000fe8000c101904 */
[----:B------:R-:W-:Y:S01]  /*02e0*/  STG.E desc[UR4][R2.64+0xc], R13 ;  /* 0x00000c0d02007986 */ /* 0x000fe2000c101904 */
[----:B------:R-:W-:Y:S05]  /*02f0*/  EXIT ;  /* 0x000000000000794d */ /* 0x000fea0003800000 */
.L_x_0:
[----:B------:R-:W-:-:S00]  /*0300*/  BRA `(.L_x_0) ;  /* 0xfffffffc00fc7947 */ /* 0x000fc0000383ffff */
[----:B------:R-:W-:-:S00]  /*0310*/  NOP ;  /* 0x0000000000007918 */ /* 0x000fc00000000000 */
        /* <DEDUP_REMOVED lines=14> */
.L_x_1:


//--------------------- .nv.shared.reserved.0     --------------------------
	.section	.nv.shared.reserved.0,"aw",@nobits
	.weak		__nv_reservedSMEM_offset_0_alias
	.size		__nv_reservedSMEM_offset_0_alias, 0, 64
	.other		__nv_reservedSMEM_offset_0_alias,@"STO_CUDA_RESERVED_SHARED STV_DEFAULT"
__nv_reservedSMEM_offset_0_alias:
	.zero		0
	.zero		64


//--------------------- .nv.constant0._Z19debug_decode_kerneljPa --------------------------
	.section	.nv.constant0._Z19debug_decode_kerneljPa,"a",@progbits
	.sectionflags	@""
	.align	4
.nv.constant0._Z19debug_decode_kerneljPa:
	.zero		912


//--------------------- SYMBOLS --------------------------

	.type		.nv.reservedSmem.offset0,@object
	.size		.nv.reservedSmem.offset0,0x4
